//
// Generated by NVIDIA NVVM Compiler
//
// Compiler Build ID: CL-36424714
// Cuda compilation tools, release 13.0, V13.0.88
// Based on NVVM 20.0.0
//

.version 9.0
.target sm_100
.address_size 64

	// .globl	tanh_forward

.visible .entry tanh_forward(
	.param .align 1 .b8 tanh_forward_param_0[1],
	.param .u64 tanh_forward_param_1,
	.param .u64 .ptr .align 1 tanh_forward_param_2,
	.param .u64 .ptr .align 1 tanh_forward_param_3
)
{
	.reg .pred 	%p<4>;
	.reg .b32 	%r<5>;
	.reg .b32 	%f<17>;
	.reg .b64 	%rd<10>;

	ld.param.u64 	%rd4, [tanh_forward_param_1];
	ld.param.u64 	%rd2, [tanh_forward_param_2];
	ld.param.u64 	%rd3, [tanh_forward_param_3];
	mov.u32 	%r1, %ctaid.x;
	mov.u32 	%r2, %ntid.x;
	mov.u32 	%r3, %tid.x;
	mad.lo.s32 	%r4, %r1, %r2, %r3;
	cvt.u64.u32 	%rd1, %r4;
	setp.le.u64 	%p1, %rd4, %rd1;
	@%p1 bra 	$L__BB0_2;
	cvta.to.global.u64 	%rd5, %rd2;
	cvta.to.global.u64 	%rd6, %rd3;
	shl.b64 	%rd7, %rd1, 2;
	add.s64 	%rd8, %rd5, %rd7;
	ld.global.f32 	%f1, [%rd8];
	abs.f32 	%f2, %f1;
	mul.f32 	%f3, %f2, 0f4038AA3B;
	ex2.approx.ftz.f32 	%f4, %f3;
	add.f32 	%f5, %f4, 0f3F800000;
	rcp.approx.ftz.f32 	%f6, %f5;
	fma.rn.f32 	%f7, %f6, 0fC0000000, 0f3F800000;
	setp.ge.f32 	%p2, %f2, 0f41102CB4;
	selp.f32 	%f8, 0f3F800000, %f7, %p2;
	copysign.f32 	%f9, %f1, %f8;
	mul.f32 	%f10, %f1, %f1;
	fma.rn.f32 	%f11, %f10, 0f3C80F082, 0fBD563CAE;
	fma.rn.f32 	%f12, %f11, %f10, 0f3E085941;
	fma.rn.f32 	%f13, %f12, %f10, 0fBEAAA9ED;
	fma.rn.f32 	%f14, %f13, %f10, 0f00000000;
	fma.rn.f32 	%f15, %f14, %f1, %f1;
	setp.ge.f32 	%p3, %f2, 0f3F19999A;
	selp.f32 	%f16, %f9, %f15, %p3;
	add.s64 	%rd9, %rd6, %rd7;
	st.global.f32 	[%rd9], %f16;
$L__BB0_2:
	ret;

}
	// .globl	tanh_backward
.visible .entry tanh_backward(
	.param .align 1 .b8 tanh_backward_param_0[1],
	.param .u64 tanh_backward_param_1,
	.param .u64 .ptr .align 1 tanh_backward_param_2,
	.param .u64 .ptr .align 1 tanh_backward_param_3,
	.param .u64 .ptr .align 1 tanh_backward_param_4
)
{
	.reg .pred 	%p<4>;
	.reg .b32 	%r<5>;
	.reg .b32 	%f<23>;
	.reg .b64 	%rd<13>;

	ld.param.u64 	%rd5, [tanh_backward_param_1];
	ld.param.u64 	%rd2, [tanh_backward_param_2];
	ld.param.u64 	%rd3, [tanh_backward_param_3];
	ld.param.u64 	%rd4, [tanh_backward_param_4];
	mov.u32 	%r1, %ctaid.x;
	mov.u32 	%r2, %ntid.x;
	mov.u32 	%r3, %tid.x;
	mad.lo.s32 	%r4, %r1, %r2, %r3;
	cvt.u64.u32 	%rd1, %r4;
	setp.le.u64 	%p1, %rd5, %rd1;
	@%p1 bra 	$L__BB1_2;
	cvta.to.global.u64 	%rd6, %rd2;
	cvta.to.global.u64 	%rd7, %rd4;
	cvta.to.global.u64 	%rd8, %rd3;
	shl.b64 	%rd9, %rd1, 2;
	add.s64 	%rd10, %rd6, %rd9;
	ld.global.f32 	%f1, [%rd10];
	abs.f32 	%f2, %f1;
	mul.f32 	%f3, %f2, 0f4038AA3B;
	ex2.approx.ftz.f32 	%f4, %f3;
	add.f32 	%f5, %f4, 0f3F800000;
	rcp.approx.ftz.f32 	%f6, %f5;
	fma.rn.f32 	%f7, %f6, 0fC0000000, 0f3F800000;
	setp.ge.f32 	%p2, %f2, 0f41102CB4;
	selp.f32 	%f8, 0f3F800000, %f7, %p2;
	copysign.f32 	%f9, %f1, %f8;
	mul.f32 	%f10, %f1, %f1;
	fma.rn.f32 	%f11, %f10, 0f3C80F082, 0fBD563CAE;
	fma.rn.f32 	%f12, %f11, %f10, 0f3E085941;
	fma.rn.f32 	%f13, %f12, %f10, 0fBEAAA9ED;
	fma.rn.f32 	%f14, %f13, %f10, 0f00000000;
	fma.rn.f32 	%f15, %f14, %f1, %f1;
	setp.ge.f32 	%p3, %f2, 0f3F19999A;
	selp.f32 	%f16, %f9, %f15, %p3;
	mul.f32 	%f17, %f16, %f16;
	mov.f32 	%f18, 0f3F800000;
	sub.f32 	%f19, %f18, %f17;
	add.s64 	%rd11, %rd7, %rd9;
	ld.global.f32 	%f20, [%rd11];
	add.s64 	%rd12, %rd8, %rd9;
	ld.global.f32 	%f21, [%rd12];
	fma.rn.f32 	%f22, %f20, %f19, %f21;
	st.global.f32 	[%rd12], %f22;
$L__BB1_2:
	ret;

}


// ===== COMPILED SASS (sm_100) =====

	.target	sm_100

	.elftype	@"ET_EXEC"


//--------------------- .note.nv.tkinfo           --------------------------
	.section	.note.nv.tkinfo,"",@"SHT_NOTE"
	.sectionflags	@"SHF_NOTE_NV_TKINFO"
	.tkinfo
        /*0018*/ 	.word	0x00000002
        /*0030*/ 	.string	""
        /*0030*/ 	.string	"ptxas"
        /*0030*/ 	.string	"Cuda compilation tools, release 13.0, V13.0.88"
        /*0030*/ 	.string	"Build cuda_13.0.r13.0/compiler.36424714_0"
        /*0030*/ 	.string	"-arch sm_100 -m 64 "



//--------------------- .note.nv.cuinfo           --------------------------
	.section	.note.nv.cuinfo,"",@"SHT_NOTE"
	.sectionflags	@"SHF_NOTE_NV_CUINFO"
        /*0018*/ 	.short	0x0002
        /*001a*/ 	.short	0x0064
        /*001c*/ 	.short	0x0082
	.zero		2


//--------------------- .nv.info                  --------------------------
	.section	.nv.info,"",@"SHT_CUDA_INFO"
	.align	4


	//----- nvinfo : EIATTR_REGCOUNT
	.align		4
        /*0000*/ 	.byte	0x04, 0x2f
        /*0002*/ 	.short	(.L_1 - .L_0)
	.align		4
.L_0:
        /*0004*/ 	.word	index@(tanh_forward)
        /*0008*/ 	.word	0x0000000d


	//----- nvinfo : EIATTR_FRAME_SIZE
	.align		4
.L_1:
        /*000c*/ 	.byte	0x04, 0x11
        /*000e*/ 	.short	(.L_3 - .L_2)
	.align		4
.L_2:
        /*0010*/ 	.word	index@(tanh_forward)
        /*0014*/ 	.word	0x00000000


	//----- nvinfo : EIATTR_REGCOUNT
	.align		4
.L_3:
        /*0018*/ 	.byte	0x04, 0x2f
        /*001a*/ 	.short	(.L_5 - .L_4)
	.align		4
.L_4:
        /*001c*/ 	.word	index@(tanh_backward)
        /*0020*/ 	.word	0x0000000f


	//----- nvinfo : EIATTR_FRAME_SIZE
	.align		4
.L_5:
        /*0024*/ 	.byte	0x04, 0x11
        /*0026*/ 	.short	(.L_7 - .L_6)
	.align		4
.L_6:
        /*0028*/ 	.word	index@(tanh_backward)
        /*002c*/ 	.word	0x00000000


	//----- nvinfo : EIATTR_MIN_STACK_SIZE
	.align		4
.L_7:
        /*0030*/ 	.byte	0x04, 0x12
        /*0032*/ 	.short	(.L_9 - .L_8)
	.align		4
.L_8:
        /*0034*/ 	.word	index@(tanh_backward)
        /*0038*/ 	.word	0x00000000


	//----- nvinfo : EIATTR_MIN_STACK_SIZE
	.align		4
.L_9:
        /*003c*/ 	.byte	0x04, 0x12
        /*003e*/ 	.short	(.L_11 - .L_10)
	.align		4
.L_10:
        /*0040*/ 	.word	index@(tanh_forward)
        /*0044*/ 	.word	0x00000000
.L_11:


//--------------------- .nv.compat                --------------------------
	.section	.nv.compat,"",@"SHT_CUDA_COMPAT_INFO"
	.align	4
        /*0000*/ 	.byte	0x02, 0x09, 0x00, 0x00, 0x02, 0x02, 0x01, 0x00, 0x02, 0x05, 0x05, 0x00, 0x03, 0x07, 0x01, 0x01
        /*0010*/ 	.byte	0x02, 0x03, 0x00, 0x00, 0x02, 0x06, 0x01, 0x00, 0x04, 0x0b, 0x08, 0x00, 0x01, 0x00, 0x00, 0x00
        /*0020*/ 	.byte	0x00, 0x00, 0x00, 0x00


//--------------------- .nv.info.tanh_backward    --------------------------
	.section	.nv.info.tanh_backward,"",@"SHT_CUDA_INFO"
	.sectionflags	@""
	.align	4


	//----- nvinfo : EIATTR_CUDA_API_VERSION
	.align		4
        /*0000*/ 	.byte	0x04, 0x37
        /*0002*/ 	.short	(.L_13 - .L_12)
.L_12:
        /*0004*/ 	.word	0x00000082


	//----- nvinfo : EIATTR_KPARAM_INFO
	.align		4
.L_13:
        /*0008*/ 	.byte	0x04, 0x17
        /*000a*/ 	.short	(.L_15 - .L_14)
.L_14:
        /*000c*/ 	.word	0x00000000
        /*0010*/ 	.short	0x0004
        /*0012*/ 	.short	0x0020
        /*0014*/ 	.byte	0x00, 0xf5, 0x21, 0x00


	//----- nvinfo : EIATTR_KPARAM_INFO
	.align		4
.L_15:
        /*0018*/ 	.byte	0x04, 0x17
        /*001a*/ 	.short	(.L_17 - .L_16)
.L_16:
        /*001c*/ 	.word	0x00000000
        /*0020*/ 	.short	0x0003
        /*0022*/ 	.short	0x0018
        /*0024*/ 	.byte	0x00, 0xf5, 0x21, 0x00


	//----- nvinfo : EIATTR_KPARAM_INFO
	.align		4
.L_17:
        /*0028*/ 	.byte	0x04, 0x17
        /*002a*/ 	.short	(.L_19 - .L_18)
.L_18:
        /*002c*/ 	.word	0x00000000
        /*0030*/ 	.short	0x0002
        /*0032*/ 	.short	0x0010
        /*0034*/ 	.byte	0x00, 0xf5, 0x21, 0x00


	//----- nvinfo : EIATTR_KPARAM_INFO
	.align		4
.L_19:
        /*0038*/ 	.byte	0x04, 0x17
        /*003a*/ 	.short	(.L_21 - .L_20)
.L_20:
        /*003c*/ 	.word	0x00000000
        /*0040*/ 	.short	0x0001
        /*0042*/ 	.short	0x0008
        /*0044*/ 	.byte	0x00, 0xf0, 0x21, 0x00


	//----- nvinfo : EIATTR_KPARAM_INFO
	.align		4
.L_21:
        /*0048*/ 	.byte	0x04, 0x17
        /*004a*/ 	.short	(.L_23 - .L_22)
.L_22:
        /*004c*/ 	.word	0x00000000
        /*0050*/ 	.short	0x0000
        /*0052*/ 	.short	0x0000
        /*0054*/ 	.byte	0x00, 0xf0, 0x05, 0x00


	//----- nvinfo : EIATTR_SPARSE_MMA_MASK
	.align		4
.L_23:
        /*0058*/ 	.byte	0x03, 0x50
        /*005a*/ 	.short	0x0000


	//----- nvinfo : EIATTR_MAXREG_COUNT
	.align		4
        /*005c*/ 	.byte	0x03, 0x1b
        /*005e*/ 	.short	0x00ff


	//----- nvinfo : EIATTR_MERCURY_ISA_VERSION
	.align		4
        /*0060*/ 	.byte	0x03, 0x5f
        /*0062*/ 	.short	0x0101


	//----- nvinfo : EIATTR_VRC_CTA_INIT_COUNT
	.align		4
        /*0064*/ 	.byte	0x02, 0x4a
	.zero		1
	.zero		1


	//----- nvinfo : EIATTR_EXIT_INSTR_OFFSETS
	.align		4
        /*0068*/ 	.byte	0x04, 0x1c
        /*006a*/ 	.short	(.L_25 - .L_24)


	//   ....[0]....
.L_24:
        /*006c*/ 	.word	0x00000080


	//   ....[1]....
        /*0070*/ 	.word	0x000002b0


	//----- nvinfo : EIATTR_CBANK_PARAM_SIZE
	.align		4
.L_25:
        /*0074*/ 	.byte	0x03, 0x19
        /*0076*/ 	.short	0x0028


	//----- nvinfo : EIATTR_PARAM_CBANK
	.align		4
        /*0078*/ 	.byte	0x04, 0x0a
        /*007a*/ 	.short	(.L_27 - .L_26)
	.align		4
.L_26:
        /*007c*/ 	.word	index@(.nv.constant0.tanh_backward)
        /*0080*/ 	.short	0x0380
        /*0082*/ 	.short	0x0028


	//----- nvinfo : EIATTR_SW_WAR
	.align		4
.L_27:
        /*0084*/ 	.byte	0x04, 0x36
        /*0086*/ 	.short	(.L_29 - .L_28)
.L_28:
        /*0088*/ 	.word	0x00000008
.L_29:


//--------------------- .nv.info.tanh_forward     --------------------------
	.section	.nv.info.tanh_forward,"",@"SHT_CUDA_INFO"
	.sectionflags	@""
	.align	4


	//----- nvinfo : EIATTR_CUDA_API_VERSION
	.align		4
        /*0000*/ 	.byte	0x04, 0x37
        /*0002*/ 	.short	(.L_31 - .L_30)
.L_30:
        /*0004*/ 	.word	0x00000082


	//----- nvinfo : EIATTR_KPARAM_INFO
	.align		4
.L_31:
        /*0008*/ 	.byte	0x04, 0x17
        /*000a*/ 	.short	(.L_33 - .L_32)
.L_32:
        /*000c*/ 	.word	0x00000000
        /*0010*/ 	.short	0x0003
        /*0012*/ 	.short	0x0018
        /*0014*/ 	.byte	0x00, 0xf5, 0x21, 0x00


	//----- nvinfo : EIATTR_KPARAM_INFO
	.align		4
.L_33:
        /*0018*/ 	.byte	0x04, 0x17
        /*001a*/ 	.short	(.L_35 - .L_34)
.L_34:
        /*001c*/ 	.word	0x00000000
        /*0020*/ 	.short	0x0002
        /*0022*/ 	.short	0x0010
        /*0024*/ 	.byte	0x00, 0xf5, 0x21, 0x00


	//----- nvinfo : EIATTR_KPARAM_INFO
	.align		4
.L_35:
        /*0028*/ 	.byte	0x04, 0x17
        /*002a*/ 	.short	(.L_37 - .L_36)
.L_36:
        /*002c*/ 	.word	0x00000000
        /*0030*/ 	.short	0x0001
        /*0032*/ 	.short	0x0008
        /*0034*/ 	.byte	0x00, 0xf0, 0x21, 0x00


	//----- nvinfo : EIATTR_KPARAM_INFO
	.align		4
.L_37:
        /*0038*/ 	.byte	0x04, 0x17
        /*003a*/ 	.short	(.L_39 - .L_38)
.L_38:
        /*003c*/ 	.word	0x00000000
        /*0040*/ 	.short	0x0000
        /*0042*/ 	.short	0x0000
        /*0044*/ 	.byte	0x00, 0xf0, 0x05, 0x00


	//----- nvinfo : EIATTR_SPARSE_MMA_MASK
	.align		4
.L_39:
        /*0048*/ 	.byte	0x03, 0x50
        /*004a*/ 	.short	0x0000


	//----- nvinfo : EIATTR_MAXREG_COUNT
	.align		4
        /*004c*/ 	.byte	0x03, 0x1b
        /*004e*/ 	.short	0x00ff


	//----- nvinfo : EIATTR_MERCURY_ISA_VERSION
	.align		4
        /*0050*/ 	.byte	0x03, 0x5f
        /*0052*/ 	.short	0x0101


	//----- nvinfo : EIATTR_VRC_CTA_INIT_COUNT
	.align		4
        /*0054*/ 	.byte	0x02, 0x4a
	.zero		1
	.zero		1


	//----- nvinfo : EIATTR_EXIT_INSTR_OFFSETS
	.align		4
        /*0058*/ 	.byte	0x04, 0x1c
        /*005a*/ 	.short	(.L_41 - .L_40)


	//   ....[0]....
.L_40:
        /*005c*/ 	.word	0x00000080


	//   ....[1]....
        /*0060*/ 	.word	0x00000240


	//----- nvinfo : EIATTR_CBANK_PARAM_SIZE
	.align		4
.L_41:
        /*0064*/ 	.byte	0x03, 0x19
        /*0066*/ 	.short	0x0020


	//----- nvinfo : EIATTR_PARAM_CBANK
	.align		4
        /*0068*/ 	.byte	0x04, 0x0a
        /*006a*/ 	.short	(.L_43 - .L_42)
	.align		4
.L_42:
        /*006c*/ 	.word	index@(.nv.constant0.tanh_forward)
        /*0070*/ 	.short	0x0380
        /*0072*/ 	.short	0x0020


	//----- nvinfo : EIATTR_SW_WAR
	.align		4
.L_43:
        /*0074*/ 	.byte	0x04, 0x36
        /*0076*/ 	.short	(.L_45 - .L_44)
.L_44:
        /*0078*/ 	.word	0x00000008
.L_45:


//--------------------- .nv.callgraph             --------------------------
	.section	.nv.callgraph,"",@"SHT_CUDA_CALLGRAPH"
	.align	4
	.sectionentsize	8
	.align		4
        /*0000*/ 	.word	0x00000000
	.align		4
        /*0004*/ 	.word	0xffffffff
	.align		4
        /*0008*/ 	.word	0x00000000
	.align		4
        /*000c*/ 	.word	0xfffffffe
	.align		4
        /*0010*/ 	.word	0x00000000
	.align		4
        /*0014*/ 	.word	0xfffffffd
	.align		4
        /*0018*/ 	.word	0x00000000
	.align		4
        /*001c*/ 	.word	0xfffffffc


//--------------------- .text.tanh_backward       --------------------------
	.section	.text.tanh_backward,"ax",@progbits
	.align	128
        .global         tanh_backward
        .type           tanh_backward,@function
        .size           tanh_backward,(.L_x_2 - tanh_backward)
        .other          tanh_backward,@"STO_CUDA_ENTRY STV_DEFAULT"
tanh_backward:
.text.tanh_backward:
[----:B------:R-:W-:Y:S01]  /*0000*/  LDC R1, c[0x0][0x37c] ;  /* 0x0000df00ff017b82 */ /* 0x000fe20000000800 */
[----:B------:R-:W0:Y:S07]  /*0010*/  S2R R3, SR_TID.X ;  /* 0x0000000000037919 */ /* 0x000e2e0000002100 */
[----:B------:R-:W0:Y:S01]  /*0020*/  S2UR UR4, SR_CTAID.X ;  /* 0x00000000000479c3 */ /* 0x000e220000002500 */
[----:B------:R-:W1:Y:S07]  /*0030*/  LDCU.64 UR6, c[0x0][0x388] ;  /* 0x00007100ff0677ac */ /* 0x000e6e0008000a00 */
[----:B------:R-:W0:Y:S02]  /*0040*/  LDC R0, c[0x0][0x360] ;  /* 0x0000d800ff007b82 */ /* 0x000e240000000800 */
[----:B0-----:R-:W-:-:S05]  /*0050*/  IMAD R0, R0, UR4, R3 ;  /* 0x0000000400007c24 */ /* 0x001fca000f8e0203 */
[----:B-1----:R-:W-:-:S04]  /*0060*/  ISETP.GE.U32.AND P0, PT, R0, UR6, PT ;  /* 0x0000000600007c0c */ /* 0x002fc8000bf06070 */
[----:B------:R-:W-:-:S13]  /*0070*/  ISETP.GE.U32.AND.EX P0, PT, RZ, UR7, PT, P0 ;  /* 0x00000007ff007c0c */ /* 0x000fda000bf06100 */
[----:B------:R-:W-:Y:S05]  /*0080*/  @P0 EXIT ;  /* 0x000000000000094d */ /* 0x000fea0003800000 */
[----:B------:R-:W0:Y:S01]  /*0090*/  LDCU.128 UR8, c[0x0][0x390] ;  /* 0x00007200ff0877ac */ /* 0x000e220008000c00 */
[----:B------:R-:W-:Y:S01]  /*00a0*/  IMAD.SHL.U32 R2, R0, 0x4, RZ ;  /* 0x0000000400027824 */ /* 0x000fe200078e00ff */
[----:B------:R-:W-:Y:S01]  /*00b0*/  SHF.R.U32.HI R0, RZ, 0x1e, R0 ;  /* 0x0000001eff007819 */ /* 0x000fe20000011600 */
[----:B------:R-:W1:Y:S01]  /*00c0*/  LDCU.64 UR4, c[0x0][0x358] ;  /* 0x00006b00ff0477ac */ /* 0x000e620008000a00 */
[----:B------:R-:W2:Y:S02]  /*00d0*/  LDCU.64 UR6, c[0x0][0x3a0] ;  /* 0x00007400ff0677ac */ /* 0x000ea40008000a00 */
[----:B0-----:R-:W-:-:S04]  /*00e0*/  IADD3 R4, P0, PT, R2, UR8, RZ ;  /* 0x0000000802047c10 */ /* 0x001fc8000ff1e0ff */
[----:B------:R-:W-:-:S05]  /*00f0*/  IADD3.X R5, PT, PT, R0, UR9, RZ, P0, !PT ;  /* 0x0000000900057c10 */ /* 0x000fca00087fe4ff */
[----:B-1----:R0:W3:Y:S01]  /*0100*/  LDG.E R4, desc[UR4][R4.64] ;  /* 0x0000000404047981 */ /* 0x0020e2000c1e1900 */
[C---:B--2---:R-:W-:Y:S02]  /*0110*/  IADD3 R6, P0, PT, R2.reuse, UR6, RZ ;  /* 0x0000000602067c10 */ /* 0x044fe4000ff1e0ff */
[----:B------:R-:W-:Y:S02]  /*0120*/  IADD3 R2, P1, PT, R2, UR10, RZ ;  /* 0x0000000a02027c10 */ /* 0x000fe4000ff3e0ff */
[C---:B------:R-:W-:Y:S02]  /*0130*/  IADD3.X R7, PT, PT, R0.reuse, UR7, RZ, P0, !PT ;  /* 0x0000000700077c10 */ /* 0x040fe400087fe4ff */
[----:B------:R-:W-:-:S03]  /*0140*/  IADD3.X R3, PT, PT, R0, UR11, RZ, P1, !PT ;  /* 0x0000000b00037c10 */ /* 0x000fc60008ffe4ff */
[----:B------:R-:W2:Y:S04]  /*0150*/  LDG.E R6, desc[UR4][R6.64] ;  /* 0x0000000406067981 */ /* 0x000ea8000c1e1900 */
[----:B------:R-:W2:Y:S01]  /*0160*/  LDG.E R12, desc[UR4][R2.64] ;  /* 0x00000004020c7981 */ /* 0x000ea2000c1e1900 */
[----:B0-----:R-:W-:Y:S02]  /*0170*/  HFMA2 R5, -RZ, RZ, 1.875, 0 ;  /* 0x3f800000ff057431 */ /* 0x001fe400000001ff */
[----:B------:R-:W-:Y:S02]  /*0180*/  IMAD.MOV.U32 R10, RZ, RZ, 0x3c80f082 ;  /* 0x3c80f082ff0a7424 */ /* 0x000fe400078e00ff */
[C---:B---3--:R-:W-:Y:S01]  /*0190*/  FMUL R0, |R4|.reuse, 2.8853900432586669922 ;  /* 0x4038aa3b04007820 */ /* 0x048fe20000400200 */
[C---:B------:R-:W-:Y:S01]  /*01a0*/  FMUL R9, R4.reuse, R4 ;  /* 0x0000000404097220 */ /* 0x040fe20000400000 */
[----:B------:R-:W-:-:S02]  /*01b0*/  FSETP.GE.AND P1, PT, |R4|, 0.60000002384185791016, PT ;  /* 0x3f19999a0400780b */ /* 0x000fc40003f26200 */
[----:B------:R-:W-:Y:S01]  /*01c0*/  FSETP.GE.AND P0, PT, |R4|, 9.010913848876953125, PT ;  /* 0x41102cb40400780b */ /* 0x000fe20003f06200 */
[C---:B------:R-:W-:Y:S01]  /*01d0*/  FFMA R10, R9.reuse, R10, -0.052303962409496307373 ;  /* 0xbd563cae090a7423 */ /* 0x040fe2000000000a */
[----:B------:R-:W0:Y:S03]  /*01e0*/  MUFU.EX2 R0, R0 ;  /* 0x0000000000007308 */ /* 0x000e260000000800 */
[----:B------:R-:W-:Y:S01]  /*01f0*/  FFMA R10, R9, R10, 0.1331529766321182251 ;  /* 0x3e085941090a7423 */ /* 0x000fe2000000000a */
[----:B0-----:R-:W-:-:S03]  /*0200*/  FADD R8, R0, 1 ;  /* 0x3f80000000087421 */ /* 0x001fc60000000000 */
[----:B------:R-:W-:-:S04]  /*0210*/  FFMA R0, R9, R10, -0.33332768082618713379 ;  /* 0xbeaaa9ed09007423 */ /* 0x000fc8000000000a */
[----:B------:R-:W-:Y:S01]  /*0220*/  FFMA R9, R9, R0, RZ ;  /* 0x0000000009097223 */ /* 0x000fe200000000ff */
[----:B------:R-:W0:Y:S02]  /*0230*/  MUFU.RCP R8, R8 ;  /* 0x0000000800087308 */ /* 0x000e240000001000 */
[----:B0-----:R-:W-:-:S05]  /*0240*/  FFMA R5, R8, -2, R5 ;  /* 0xc000000008057823 */ /* 0x001fca0000000005 */
[----:B------:R-:W-:-:S04]  /*0250*/  FSEL R5, R5, 1, !P0 ;  /* 0x3f80000005057808 */ /* 0x000fc80004000000 */
[--C-:B------:R-:W-:Y:S01]  /*0260*/  LOP3.LUT R5, R5, 0x80000000, R4.reuse, 0xb8, !PT ;  /* 0x8000000005057812 */ /* 0x100fe200078eb804 */
[----:B------:R-:W-:-:S04]  /*0270*/  @!P1 FFMA R5, R4, R9, R4 ;  /* 0x0000000904059223 */ /* 0x000fc80000000004 */
[----:B------:R-:W-:-:S04]  /*0280*/  FFMA R5, -R5, R5, 1 ;  /* 0x3f80000005057423 */ /* 0x000fc80000000105 */
[----:B--2---:R-:W-:-:S05]  /*0290*/  FFMA R5, R5, R6, R12 ;  /* 0x0000000605057223 */ /* 0x004fca000000000c */
[----:B------:R-:W-:Y:S01]  /*02a0*/  STG.E desc[UR4][R2.64], R5 ;  /* 0x0000000502007986 */ /* 0x000fe2000c101904 */
[----:B------:R-:W-:Y:S05]  /*02b0*/  EXIT ;  /* 0x000000000000794d */ /* 0x000fea0003800000 */
.L_x_0:
[----:B------:R-:W-:-:S00]  /*02c0*/  BRA `(.L_x_0) ;  /* 0xfffffffc00fc7947 */ /* 0x000fc0000383ffff */
[----:B------:R-:W-:-:S00]  /*02d0*/  NOP ;  /* 0x0000000000007918 */ /* 0x000fc00000000000 */
        /* <DEDUP_REMOVED lines=10> */
.L_x_2:


//--------------------- .text.tanh_forward        --------------------------
	.section	.text.tanh_forward,"ax",@progbits
	.align	128
        .global         tanh_forward
        .type           tanh_forward,@function
        .size           tanh_forward,(.L_x_3 - tanh_forward)
        .other          tanh_forward,@"STO_CUDA_ENTRY STV_DEFAULT"
tanh_forward:
.text.tanh_forward:
        /* <DEDUP_REMOVED lines=12> */
[----:B------:R-:W1:Y:S03]  /*00c0*/  LDCU.64 UR4, c[0x0][0x358] ;  /* 0x00006b00ff0477ac */ /* 0x000e660008000a00 */
[----:B0-----:R-:W-:-:S04]  /*00d0*/  IADD3 R2, P0, PT, R9, UR8, RZ ;  /* 0x0000000809027c10 */ /* 0x001fc8000ff1e0ff */
[----:B------:R-:W-:-:S05]  /*00e0*/  IADD3.X R3, PT, PT, R10, UR9, RZ, P0, !PT ;  /* 0x000000090a037c10 */ /* 0x000fca00087fe4ff */
[----:B-1----:R-:W2:Y:S01]  /*00f0*/  LDG.E R4, desc[UR4][R2.64] ;  /* 0x0000000402047981 */ /* 0x002ea2000c1e1900 */
[----:B------:R-:W-:Y:S02]  /*0100*/  HFMA2 R8, -RZ, RZ, 1.125, -9232 ;  /* 0x3c80f082ff087431 */ /* 0x000fe400000001ff */
[----:B------:R-:W-:Y:S02]  /*0110*/  IMAD.MOV.U32 R6, RZ, RZ, 0x3f800000 ;  /* 0x3f800000ff067424 */ /* 0x000fe400078e00ff */
[C---:B--2---:R-:W-:Y:S01]  /*0120*/  FMUL R0, |R4|.reuse, 2.8853900432586669922 ;  /* 0x4038aa3b04007820 */ /* 0x044fe20000400200 */
[C---:B------:R-:W-:Y:S01]  /*0130*/  FMUL R7, R4.reuse, R4 ;  /* 0x0000000404077220 */ /* 0x040fe20000400000 */
[C---:B------:R-:W-:Y:S02]  /*0140*/  FSETP.GE.AND P0, PT, |R4|.reuse, 0.60000002384185791016, PT ;  /* 0x3f19999a0400780b */ /* 0x040fe40003f06200 */
        /* <DEDUP_REMOVED lines=9> */
[----:B------:R-:W-:Y:S02]  /*01e0*/  FSEL R3, R6, 1, !P1 ;  /* 0x3f80000006037808 */ /* 0x000fe40004800000 */
[----:B------:R-:W-:Y:S02]  /*01f0*/  IADD3 R2, P1, PT, R9, UR10, RZ ;  /* 0x0000000a09027c10 */ /* 0x000fe4000ff3e0ff */
[--C-:B------:R-:W-:Y:S01]  /*0200*/  LOP3.LUT R5, R3, 0x80000000, R4.reuse, 0xb8, !PT ;  /* 0x8000000003057812 */ /* 0x100fe200078eb804 */
[----:B------:R-:W-:Y:S01]  /*0210*/  @!P0 FFMA R5, R4, R7, R4 ;  /* 0x0000000704058223 */ /* 0x000fe20000000004 */
[----:B------:R-:W-:-:S05]  /*0220*/  IADD3.X R3, PT, PT, R10, UR11, RZ, P1, !PT ;  /* 0x0000000b0a037c10 */ /* 0x000fca0008ffe4ff */
[----:B------:R-:W-:Y:S01]  /*0230*/  STG.E desc[UR4][R2.64], R5 ;  /* 0x0000000502007986 */ /* 0x000fe2000c101904 */
[----:B------:R-:W-:Y:S05]  /*0240*/  EXIT ;  /* 0x000000000000794d */ /* 0x000fea0003800000 */
.L_x_1:
        /* <DEDUP_REMOVED lines=11> */
.L_x_3:


//--------------------- .nv.shared.reserved.0     --------------------------
	.section	.nv.shared.reserved.0,"aw",@nobits
	.weak		__nv_reservedSMEM_offset_0_alias
	.size		__nv_reservedSMEM_offset_0_alias, 0, 64
	.other		__nv_reservedSMEM_offset_0_alias,@"STO_CUDA_RESERVED_SHARED STV_DEFAULT"
__nv_reservedSMEM_offset_0_alias:
	.zero		0
	.zero		64


//--------------------- .nv.constant0.tanh_backward --------------------------
	.section	.nv.constant0.tanh_backward,"a",@progbits
	.sectionflags	@""
	.align	4
.nv.constant0.tanh_backward:
	.zero		936


//--------------------- .nv.constant0.tanh_forward --------------------------
	.section	.nv.constant0.tanh_forward,"a",@progbits
	.sectionflags	@""
	.align	4
.nv.constant0.tanh_forward:
	.zero		928


//--------------------- SYMBOLS --------------------------

	.type		.nv.reservedSmem.offset0,@object
	.size		.nv.reservedSmem.offset0,0x4
